//
// Generated by NVIDIA NVVM Compiler
//
// Compiler Build ID: CL-36424714
// Cuda compilation tools, release 13.0, V13.0.88
// Based on NVVM 20.0.0
//

.version 9.0
.target sm_100
.address_size 64

	// .globl	_Z14gpuVectProductPdS_S_ii
.extern .shared .align 16 .b8 prods[];

.visible .entry _Z14gpuVectProductPdS_S_ii(
	.param .u64 .ptr .align 1 _Z14gpuVectProductPdS_S_ii_param_0,
	.param .u64 .ptr .align 1 _Z14gpuVectProductPdS_S_ii_param_1,
	.param .u64 .ptr .align 1 _Z14gpuVectProductPdS_S_ii_param_2,
	.param .u32 _Z14gpuVectProductPdS_S_ii_param_3,
	.param .u32 _Z14gpuVectProductPdS_S_ii_param_4
)
{
	.reg .pred 	%p<13>;
	.reg .b32 	%r<41>;
	.reg .b64 	%rd<12>;
	.reg .b64 	%fd<20>;

	ld.param.u64 	%rd1, [_Z14gpuVectProductPdS_S_ii_param_0];
	ld.param.u64 	%rd2, [_Z14gpuVectProductPdS_S_ii_param_1];
	ld.param.u64 	%rd3, [_Z14gpuVectProductPdS_S_ii_param_2];
	ld.param.u32 	%r21, [_Z14gpuVectProductPdS_S_ii_param_3];
	ld.param.u32 	%r20, [_Z14gpuVectProductPdS_S_ii_param_4];
	mov.u32 	%r1, %tid.x;
	mov.u32 	%r2, %ctaid.x;
	mov.u32 	%r38, %ntid.x;
	mad.lo.s32 	%r4, %r2, %r38, %r1;
	setp.ge.s32 	%p1, %r4, %r21;
	shl.b32 	%r22, %r1, 3;
	mov.u32 	%r23, prods;
	add.s32 	%r5, %r23, %r22;
	@%p1 bra 	$L__BB0_2;
	cvta.to.global.u64 	%rd4, %rd1;
	cvta.to.global.u64 	%rd5, %rd2;
	mul.wide.s32 	%rd6, %r4, 8;
	add.s64 	%rd7, %rd4, %rd6;
	ld.global.f64 	%fd1, [%rd7];
	add.s64 	%rd8, %rd5, %rd6;
	ld.global.f64 	%fd2, [%rd8];
	mul.f64 	%fd3, %fd1, %fd2;
	st.shared.f64 	[%r5], %fd3;
$L__BB0_2:
	bar.sync 	0;
	setp.lt.s32 	%p2, %r20, 1;
	@%p2 bra 	$L__BB0_19;
	and.b32  	%r6, %r20, 3;
	setp.lt.u32 	%p3, %r20, 4;
	@%p3 bra 	$L__BB0_14;
	and.b32  	%r24, %r20, 2147483644;
	neg.s32 	%r36, %r24;
$L__BB0_5:
	shr.u32 	%r10, %r38, 1;
	setp.ge.u32 	%p4, %r1, %r10;
	@%p4 bra 	$L__BB0_7;
	shl.b32 	%r25, %r10, 3;
	add.s32 	%r26, %r5, %r25;
	ld.shared.f64 	%fd4, [%r26];
	ld.shared.f64 	%fd5, [%r5];
	add.f64 	%fd6, %fd4, %fd5;
	st.shared.f64 	[%r5], %fd6;
$L__BB0_7:
	bar.sync 	0;
	shr.u32 	%r11, %r38, 2;
	setp.ge.u32 	%p5, %r1, %r11;
	@%p5 bra 	$L__BB0_9;
	shl.b32 	%r27, %r11, 3;
	add.s32 	%r28, %r5, %r27;
	ld.shared.f64 	%fd7, [%r28];
	ld.shared.f64 	%fd8, [%r5];
	add.f64 	%fd9, %fd7, %fd8;
	st.shared.f64 	[%r5], %fd9;
$L__BB0_9:
	bar.sync 	0;
	shr.u32 	%r29, %r38, 3;
	setp.ge.u32 	%p6, %r1, %r29;
	@%p6 bra 	$L__BB0_11;
	and.b32  	%r30, %r38, 2040;
	add.s32 	%r31, %r5, %r30;
	ld.shared.f64 	%fd10, [%r31];
	ld.shared.f64 	%fd11, [%r5];
	add.f64 	%fd12, %fd10, %fd11;
	st.shared.f64 	[%r5], %fd12;
$L__BB0_11:
	bar.sync 	0;
	shr.u32 	%r38, %r38, 4;
	setp.ge.u32 	%p7, %r1, %r38;
	@%p7 bra 	$L__BB0_13;
	shl.b32 	%r32, %r38, 3;
	add.s32 	%r33, %r5, %r32;
	ld.shared.f64 	%fd13, [%r33];
	ld.shared.f64 	%fd14, [%r5];
	add.f64 	%fd15, %fd13, %fd14;
	st.shared.f64 	[%r5], %fd15;
$L__BB0_13:
	bar.sync 	0;
	add.s32 	%r36, %r36, 4;
	setp.ne.s32 	%p8, %r36, 0;
	@%p8 bra 	$L__BB0_5;
$L__BB0_14:
	setp.eq.s32 	%p9, %r6, 0;
	@%p9 bra 	$L__BB0_19;
	neg.s32 	%r39, %r6;
$L__BB0_16:
	.pragma "nounroll";
	shr.u32 	%r38, %r38, 1;
	setp.ge.u32 	%p10, %r1, %r38;
	@%p10 bra 	$L__BB0_18;
	shl.b32 	%r34, %r38, 3;
	add.s32 	%r35, %r5, %r34;
	ld.shared.f64 	%fd16, [%r35];
	ld.shared.f64 	%fd17, [%r5];
	add.f64 	%fd18, %fd16, %fd17;
	st.shared.f64 	[%r5], %fd18;
$L__BB0_18:
	bar.sync 	0;
	add.s32 	%r39, %r39, 1;
	setp.ne.s32 	%p11, %r39, 0;
	@%p11 bra 	$L__BB0_16;
$L__BB0_19:
	bar.sync 	0;
	setp.ne.s32 	%p12, %r1, 0;
	@%p12 bra 	$L__BB0_21;
	ld.shared.f64 	%fd19, [prods];
	cvta.to.global.u64 	%rd9, %rd3;
	mul.wide.u32 	%rd10, %r2, 8;
	add.s64 	%rd11, %rd9, %rd10;
	st.global.f64 	[%rd11], %fd19;
$L__BB0_21:
	ret;

}


// ===== COMPILED SASS (sm_100) =====

	.target	sm_100

	.elftype	@"ET_EXEC"


//--------------------- .note.nv.tkinfo           --------------------------
	.section	.note.nv.tkinfo,"",@"SHT_NOTE"
	.sectionflags	@"SHF_NOTE_NV_TKINFO"
	.tkinfo
        /*0018*/ 	.word	0x00000002
        /*0030*/ 	.string	""
        /*0030*/ 	.string	"ptxas"
        /*0030*/ 	.string	"Cuda compilation tools, release 13.0, V13.0.88"
        /*0030*/ 	.string	"Build cuda_13.0.r13.0/compiler.36424714_0"
        /*0030*/ 	.string	"-arch sm_100 -m 64 "



//--------------------- .note.nv.cuinfo           --------------------------
	.section	.note.nv.cuinfo,"",@"SHT_NOTE"
	.sectionflags	@"SHF_NOTE_NV_CUINFO"
        /*0018*/ 	.short	0x0002
        /*001a*/ 	.short	0x0064
        /*001c*/ 	.short	0x0082
	.zero		2


//--------------------- .nv.info                  --------------------------
	.section	.nv.info,"",@"SHT_CUDA_INFO"
	.align	4


	//----- nvinfo : EIATTR_REGCOUNT
	.align		4
        /*0000*/ 	.byte	0x04, 0x2f
        /*0002*/ 	.short	(.L_1 - .L_0)
	.align		4
.L_0:
        /*0004*/ 	.word	index@(_Z14gpuVectProductPdS_S_ii)
        /*0008*/ 	.word	0x00000010


	//----- nvinfo : EIATTR_FRAME_SIZE
	.align		4
.L_1:
        /*000c*/ 	.byte	0x04, 0x11
        /*000e*/ 	.short	(.L_3 - .L_2)
	.align		4
.L_2:
        /*0010*/ 	.word	index@(_Z14gpuVectProductPdS_S_ii)
        /*0014*/ 	.word	0x00000000


	//----- nvinfo : EIATTR_MIN_STACK_SIZE
	.align		4
.L_3:
        /*0018*/ 	.byte	0x04, 0x12
        /*001a*/ 	.short	(.L_5 - .L_4)
	.align		4
.L_4:
        /*001c*/ 	.word	index@(_Z14gpuVectProductPdS_S_ii)
        /*0020*/ 	.word	0x00000000
.L_5:


//--------------------- .nv.compat                --------------------------
	.section	.nv.compat,"",@"SHT_CUDA_COMPAT_INFO"
	.align	4
        /*0000*/ 	.byte	0x02, 0x09, 0x00, 0x00, 0x02, 0x02, 0x01, 0x00, 0x02, 0x05, 0x05, 0x00, 0x03, 0x07, 0x01, 0x01
        /*0010*/ 	.byte	0x02, 0x03, 0x00, 0x00, 0x02, 0x06, 0x01, 0x00, 0x04, 0x0b, 0x08, 0x00, 0x01, 0x00, 0x00, 0x00
        /*0020*/ 	.byte	0x00, 0x00, 0x00, 0x00


//--------------------- .nv.info._Z14gpuVectProductPdS_S_ii --------------------------
	.section	.nv.info._Z14gpuVectProductPdS_S_ii,"",@"SHT_CUDA_INFO"
	.sectionflags	@""
	.align	4


	//----- nvinfo : EIATTR_CUDA_API_VERSION
	.align		4
        /*0000*/ 	.byte	0x04, 0x37
        /*0002*/ 	.short	(.L_7 - .L_6)
.L_6:
        /*0004*/ 	.word	0x00000082


	//----- nvinfo : EIATTR_KPARAM_INFO
	.align		4
.L_7:
        /*0008*/ 	.byte	0x04, 0x17
        /*000a*/ 	.short	(.L_9 - .L_8)
.L_8:
        /*000c*/ 	.word	0x00000000
        /*0010*/ 	.short	0x0004
        /*0012*/ 	.short	0x001c
        /*0014*/ 	.byte	0x00, 0xf0, 0x11, 0x00


	//----- nvinfo : EIATTR_KPARAM_INFO
	.align		4
.L_9:
        /*0018*/ 	.byte	0x04, 0x17
        /*001a*/ 	.short	(.L_11 - .L_10)
.L_10:
        /*001c*/ 	.word	0x00000000
        /*0020*/ 	.short	0x0003
        /*0022*/ 	.short	0x0018
        /*0024*/ 	.byte	0x00, 0xf0, 0x11, 0x00


	//----- nvinfo : EIATTR_KPARAM_INFO
	.align		4
.L_11:
        /*0028*/ 	.byte	0x04, 0x17
        /*002a*/ 	.short	(.L_13 - .L_12)
.L_12:
        /*002c*/ 	.word	0x00000000
        /*0030*/ 	.short	0x0002
        /*0032*/ 	.short	0x0010
        /*0034*/ 	.byte	0x00, 0xf5, 0x21, 0x00


	//----- nvinfo : EIATTR_KPARAM_INFO
	.align		4
.L_13:
        /*0038*/ 	.byte	0x04, 0x17
        /*003a*/ 	.short	(.L_15 - .L_14)
.L_14:
        /*003c*/ 	.word	0x00000000
        /*0040*/ 	.short	0x0001
        /*0042*/ 	.short	0x0008
        /*0044*/ 	.byte	0x00, 0xf5, 0x21, 0x00


	//----- nvinfo : EIATTR_KPARAM_INFO
	.align		4
.L_15:
        /*0048*/ 	.byte	0x04, 0x17
        /*004a*/ 	.short	(.L_17 - .L_16)
.L_16:
        /*004c*/ 	.word	0x00000000
        /*0050*/ 	.short	0x0000
        /*0052*/ 	.short	0x0000
        /*0054*/ 	.byte	0x00, 0xf5, 0x21, 0x00


	//----- nvinfo : EIATTR_SPARSE_MMA_MASK
	.align		4
.L_17:
        /*0058*/ 	.byte	0x03, 0x50
        /*005a*/ 	.short	0x0000


	//----- nvinfo : EIATTR_MAXREG_COUNT
	.align		4
        /*005c*/ 	.byte	0x03, 0x1b
        /*005e*/ 	.short	0x00ff


	//----- nvinfo : EIATTR_NUM_BARRIERS
	.align		4
        /*0060*/ 	.byte	0x02, 0x4c
        /*0062*/ 	.byte	0x01
	.zero		1


	//----- nvinfo : EIATTR_MERCURY_ISA_VERSION
	.align		4
        /*0064*/ 	.byte	0x03, 0x5f
        /*0066*/ 	.short	0x0101


	//----- nvinfo : EIATTR_VRC_CTA_INIT_COUNT
	.align		4
        /*0068*/ 	.byte	0x02, 0x4a
	.zero		1
	.zero		1


	//----- nvinfo : EIATTR_EXIT_INSTR_OFFSETS
	.align		4
        /*006c*/ 	.byte	0x04, 0x1c
        /*006e*/ 	.short	(.L_19 - .L_18)


	//   ....[0]....
.L_18:
        /*0070*/ 	.word	0x00000520


	//   ....[1]....
        /*0074*/ 	.word	0x000005a0


	//----- nvinfo : EIATTR_CBANK_PARAM_SIZE
	.align		4
.L_19:
        /*0078*/ 	.byte	0x03, 0x19
        /*007a*/ 	.short	0x0020


	//----- nvinfo : EIATTR_PARAM_CBANK
	.align		4
        /*007c*/ 	.byte	0x04, 0x0a
        /*007e*/ 	.short	(.L_21 - .L_20)
	.align		4
.L_20:
        /*0080*/ 	.word	index@(.nv.constant0._Z14gpuVectProductPdS_S_ii)
        /*0084*/ 	.short	0x0380
        /*0086*/ 	.short	0x0020


	//----- nvinfo : EIATTR_SW_WAR
	.align		4
.L_21:
        /*0088*/ 	.byte	0x04, 0x36
        /*008a*/ 	.short	(.L_23 - .L_22)
.L_22:
        /*008c*/ 	.word	0x00000008
.L_23:


//--------------------- .nv.callgraph             --------------------------
	.section	.nv.callgraph,"",@"SHT_CUDA_CALLGRAPH"
	.align	4
	.sectionentsize	8
	.align		4
        /*0000*/ 	.word	0x00000000
	.align		4
        /*0004*/ 	.word	0xffffffff
	.align		4
        /*0008*/ 	.word	0x00000000
	.align		4
        /*000c*/ 	.word	0xfffffffe
	.align		4
        /*0010*/ 	.word	0x00000000
	.align		4
        /*0014*/ 	.word	0xfffffffd
	.align		4
        /*0018*/ 	.word	0x00000000
	.align		4
        /*001c*/ 	.word	0xfffffffc


//--------------------- .text._Z14gpuVectProductPdS_S_ii --------------------------
	.section	.text._Z14gpuVectProductPdS_S_ii,"ax",@progbits
	.align	128
        .global         _Z14gpuVectProductPdS_S_ii
        .type           _Z14gpuVectProductPdS_S_ii,@function
        .size           _Z14gpuVectProductPdS_S_ii,(.L_x_5 - _Z14gpuVectProductPdS_S_ii)
        .other          _Z14gpuVectProductPdS_S_ii,@"STO_CUDA_ENTRY STV_DEFAULT"
_Z14gpuVectProductPdS_S_ii:
.text._Z14gpuVectProductPdS_S_ii:
[----:B------:R-:W-:Y:S01]  /*0000*/  LDC R1, c[0x0][0x37c] ;  /* 0x0000df00ff017b82 */ /* 0x000fe20000000800 */
[----:B------:R-:W0:Y:S01]  /*0010*/  S2R R0, SR_TID.X ;  /* 0x0000000000007919 */ /* 0x000e220000002100 */
[----:B------:R-:W0:Y:S06]  /*0020*/  LDCU UR8, c[0x0][0x360] ;  /* 0x00006c00ff0877ac */ /* 0x000e2c0008000800 */
[----:B------:R-:W1:Y:S01]  /*0030*/  LDC.64 R4, c[0x0][0x380] ;  /* 0x0000e000ff047b82 */ /* 0x000e620000000a00 */
[----:B------:R-:W0:Y:S01]  /*0040*/  S2R R3, SR_CTAID.X ;  /* 0x0000000000037919 */ /* 0x000e220000002500 */
[----:B------:R-:W2:Y:S01]  /*0050*/  LDCU UR4, c[0x0][0x398] ;  /* 0x00007300ff0477ac */ /* 0x000ea20008000800 */
[----:B------:R-:W3:Y:S05]  /*0060*/  LDCU.64 UR6, c[0x0][0x358] ;  /* 0x00006b00ff0677ac */ /* 0x000eea0008000a00 */
[----:B------:R-:W4:Y:S01]  /*0070*/  LDC.64 R6, c[0x0][0x388] ;  /* 0x0000e200ff067b82 */ /* 0x000f220000000a00 */
[----:B0-----:R-:W-:-:S05]  /*0080*/  IMAD R9, R3, UR8, R0 ;  /* 0x0000000803097c24 */ /* 0x001fca000f8e0200 */
[----:B--2---:R-:W-:-:S13]  /*0090*/  ISETP.GE.AND P0, PT, R9, UR4, PT ;  /* 0x0000000409007c0c */ /* 0x004fda000bf06270 */
[----:B-1----:R-:W-:-:S04]  /*00a0*/  @!P0 IMAD.WIDE R4, R9, 0x8, R4 ;  /* 0x0000000809048825 */ /* 0x002fc800078e0204 */
[----:B----4-:R-:W-:Y:S02]  /*00b0*/  @!P0 IMAD.WIDE R6, R9, 0x8, R6 ;  /* 0x0000000809068825 */ /* 0x010fe400078e0206 */
[----:B---3--:R-:W2:Y:S04]  /*00c0*/  @!P0 LDG.E.64 R4, desc[UR6][R4.64] ;  /* 0x0000000604048981 */ /* 0x008ea8000c1e1b00 */
[----:B------:R-:W2:Y:S01]  /*00d0*/  @!P0 LDG.E.64 R6, desc[UR6][R6.64] ;  /* 0x0000000606068981 */ /* 0x000ea2000c1e1b00 */
[----:B------:R-:W0:Y:S01]  /*00e0*/  S2UR UR5, SR_CgaCtaId ;  /* 0x00000000000579c3 */ /* 0x000e220000008800 */
[----:B------:R-:W-:Y:S02]  /*00f0*/  UMOV UR4, 0x400 ;  /* 0x0000040000047882 */ /* 0x000fe40000000000 */
[----:B0-----:R-:W-:Y:S01]  /*0100*/  ULEA UR4, UR5, UR4, 0x18 ;  /* 0x0000000405047291 */ /* 0x001fe2000f8ec0ff */
[----:B------:R-:W0:Y:S05]  /*0110*/  LDCU UR5, c[0x0][0x39c] ;  /* 0x00007380ff0577ac */ /* 0x000e2a0008000800 */
[----:B------:R-:W-:Y:S01]  /*0120*/  LEA R2, R0, UR4, 0x3 ;  /* 0x0000000400027c11 */ /* 0x000fe2000f8e18ff */
[----:B0-----:R-:W-:Y:S01]  /*0130*/  UISETP.GE.AND UP0, UPT, UR5, 0x1, UPT ;  /* 0x000000010500788c */ /* 0x001fe2000bf06270 */
[----:B--2---:R-:W-:-:S07]  /*0140*/  @!P0 DMUL R8, R4, R6 ;  /* 0x0000000604088228 */ /* 0x004fce0000000000 */
[----:B------:R0:W-:Y:S01]  /*0150*/  @!P0 STS.64 [R2], R8 ;  /* 0x0000000802008388 */ /* 0x0001e20000000a00 */
[----:B------:R-:W-:Y:S06]  /*0160*/  BAR.SYNC.DEFER_BLOCKING 0x0 ;  /* 0x0000000000007b1d */ /* 0x000fec0000010000 */
[----:B------:R-:W-:Y:S05]  /*0170*/  BRA.U !UP0, `(.L_x_0) ;  /* 0x0000000108e07547 */ /* 0x000fea000b800000 */
[----:B------:R-:W-:Y:S01]  /*0180*/  UISETP.GE.U32.AND UP1, UPT, UR5, 0x4, UPT ;  /* 0x000000040500788c */ /* 0x000fe2000bf26070 */
[----:B------:R-:W-:Y:S01]  /*0190*/  IMAD.U32 R5, RZ, RZ, UR8 ;  /* 0x00000008ff057e24 */ /* 0x000fe2000f8e00ff */
[----:B------:R-:W-:-:S04]  /*01a0*/  ULOP3.LUT UR4, UR5, 0x3, URZ, 0xc0, !UPT ;  /* 0x0000000305047892 */ /* 0x000fc8000f8ec0ff */
[----:B------:R-:W-:-:S03]  /*01b0*/  UISETP.NE.AND UP0, UPT, UR4, URZ, UPT ;  /* 0x000000ff0400728c */ /* 0x000fc6000bf05270 */
[----:B------:R-:W-:Y:S08]  /*01c0*/  BRA.U !UP1, `(.L_x_1) ;  /* 0x0000000109987547 */ /* 0x000ff0000b800000 */
[----:B------:R-:W-:-:S04]  /*01d0*/  ULOP3.LUT UR5, UR5, 0x7ffffffc, URZ, 0xc0, !UPT ;  /* 0x7ffffffc05057892 */ /* 0x000fc8000f8ec0ff */
[----:B------:R-:W-:-:S12]  /*01e0*/  UIADD3 UR5, UPT, UPT, -UR5, URZ, URZ ;  /* 0x000000ff05057290 */ /* 0x000fd8000fffe1ff */
.L_x_2:
[--C-:B------:R-:W-:Y:S01]  /*01f0*/  SHF.R.U32.HI R7, RZ, 0x1, R5.reuse ;  /* 0x00000001ff077819 */ /* 0x100fe20000011605 */
[----:B------:R-:W-:Y:S01]  /*0200*/  UIADD3 UR5, UPT, UPT, UR5, 0x4, URZ ;  /* 0x0000000405057890 */ /* 0x000fe2000fffe0ff */
[--C-:B------:R-:W-:Y:S02]  /*0210*/  SHF.R.U32.HI R11, RZ, 0x2, R5.reuse ;  /* 0x00000002ff0b7819 */ /* 0x100fe40000011605 */
[C---:B------:R-:W-:Y:S01]  /*0220*/  ISETP.GE.U32.AND P1, PT, R0.reuse, R7, PT ;  /* 0x000000070000720c */ /* 0x040fe20003f26070 */
[----:B------:R-:W-:Y:S01]  /*0230*/  UISETP.NE.AND UP1, UPT, UR5, URZ, UPT ;  /* 0x000000ff0500728c */ /* 0x000fe2000bf25270 */
[----:B------:R-:W-:Y:S02]  /*0240*/  ISETP.GE.U32.AND P0, PT, R0, R11, PT ;  /* 0x0000000b0000720c */ /* 0x000fe40003f06070 */
[----:B------:R-:W-:-:S09]  /*0250*/  SHF.R.U32.HI R13, RZ, 0x3, R5 ;  /* 0x00000003ff0d7819 */ /* 0x000fd20000011605 */
[--C-:B------:R-:W-:Y:S01]  /*0260*/  @!P1 IMAD R4, R7, 0x8, R2.reuse ;  /* 0x0000000807049824 */ /* 0x100fe200078e0202 */
[----:B01----:R-:W-:Y:S01]  /*0270*/  @!P1 LDS.64 R8, [R2] ;  /* 0x0000000002089984 */ /* 0x003fe20000000a00 */
[----:B------:R-:W-:-:S03]  /*0280*/  @!P0 IMAD R12, R11, 0x8, R2 ;  /* 0x000000080b0c8824 */ /* 0x000fc600078e0202 */
[----:B------:R-:W0:Y:S02]  /*0290*/  @!P1 LDS.64 R6, [R4] ;  /* 0x0000000004069984 */ /* 0x000e240000000a00 */
[----:B0-----:R-:W-:-:S07]  /*02a0*/  @!P1 DADD R6, R6, R8 ;  /* 0x0000000006069229 */ /* 0x001fce0000000008 */
[----:B------:R-:W-:Y:S01]  /*02b0*/  @!P1 STS.64 [R2], R6 ;  /* 0x0000000602009388 */ /* 0x000fe20000000a00 */
[----:B------:R-:W-:Y:S01]  /*02c0*/  BAR.SYNC.DEFER_BLOCKING 0x0 ;  /* 0x0000000000007b1d */ /* 0x000fe20000010000 */
[----:B------:R-:W-:-:S13]  /*02d0*/  ISETP.GE.U32.AND P1, PT, R0, R13, PT ;  /* 0x0000000d0000720c */ /* 0x000fda0003f26070 */
[----:B------:R-:W-:Y:S02]  /*02e0*/  @!P1 LOP3.LUT R13, R5, 0x7f8, RZ, 0xc0, !PT ;  /* 0x000007f8050d9812 */ /* 0x000fe400078ec0ff */
[----:B------:R-:W-:-:S03]  /*02f0*/  SHF.R.U32.HI R5, RZ, 0x4, R5 ;  /* 0x00000004ff057819 */ /* 0x000fc60000011605 */
[----:B------:R-:W-:Y:S01]  /*0300*/  @!P1 IMAD.IADD R13, R2, 0x1, R13 ;  /* 0x00000001020d9824 */ /* 0x000fe200078e020d */
[----:B------:R-:W-:Y:S04]  /*0310*/  @!P0 LDS.64 R8, [R12] ;  /* 0x000000000c088984 */ /* 0x000fe80000000a00 */
[----:B------:R-:W0:Y:S02]  /*0320*/  @!P0 LDS.64 R10, [R2] ;  /* 0x00000000020a8984 */ /* 0x000e240000000a00 */
[----:B0-----:R-:W-:-:S07]  /*0330*/  @!P0 DADD R8, R8, R10 ;  /* 0x0000000008088229 */ /* 0x001fce000000000a */
[----:B------:R-:W-:Y:S01]  /*0340*/  @!P0 STS.64 [R2], R8 ;  /* 0x0000000802008388 */ /* 0x000fe20000000a00 */
[----:B------:R-:W-:Y:S01]  /*0350*/  BAR.SYNC.DEFER_BLOCKING 0x0 ;  /* 0x0000000000007b1d */ /* 0x000fe20000010000 */
[----:B------:R-:W-:-:S05]  /*0360*/  ISETP.GE.U32.AND P0, PT, R0, R5, PT ;  /* 0x000000050000720c */ /* 0x000fca0003f06070 */
[----:B------:R-:W-:Y:S04]  /*0370*/  @!P1 LDS.64 R6, [R13] ;  /* 0x000000000d069984 */ /* 0x000fe80000000a00 */
[----:B------:R-:W0:Y:S02]  /*0380*/  @!P1 LDS.64 R10, [R2] ;  /* 0x00000000020a9984 */ /* 0x000e240000000a00 */
[----:B0-----:R-:W-:Y:S02]  /*0390*/  @!P1 DADD R6, R6, R10 ;  /* 0x0000000006069229 */ /* 0x001fe4000000000a */
[----:B------:R-:W-:-:S05]  /*03a0*/  @!P0 IMAD R10, R5, 0x8, R2 ;  /* 0x00000008050a8824 */ /* 0x000fca00078e0202 */
[----:B------:R-:W-:Y:S01]  /*03b0*/  @!P1 STS.64 [R2], R6 ;  /* 0x0000000602009388 */ /* 0x000fe20000000a00 */
[----:B------:R-:W-:Y:S06]  /*03c0*/  BAR.SYNC.DEFER_BLOCKING 0x0 ;  /* 0x0000000000007b1d */ /* 0x000fec0000010000 */
[----:B------:R-:W-:Y:S04]  /*03d0*/  @!P0 LDS.64 R10, [R10] ;  /* 0x000000000a0a8984 */ /* 0x000fe80000000a00 */
[----:B------:R-:W0:Y:S02]  /*03e0*/  @!P0 LDS.64 R8, [R2] ;  /* 0x0000000002088984 */ /* 0x000e240000000a00 */
[----:B0-----:R-:W-:-:S07]  /*03f0*/  @!P0 DADD R8, R10, R8 ;  /* 0x000000000a088229 */ /* 0x001fce0000000008 */
[----:B------:R1:W-:Y:S01]  /*0400*/  @!P0 STS.64 [R2], R8 ;  /* 0x0000000802008388 */ /* 0x0003e20000000a00 */
[----:B------:R-:W-:Y:S06]  /*0410*/  BAR.SYNC.DEFER_BLOCKING 0x0 ;  /* 0x0000000000007b1d */ /* 0x000fec0000010000 */
[----:B------:R-:W-:Y:S05]  /*0420*/  BRA.U UP1, `(.L_x_2) ;  /* 0xfffffffd01707547 */ /* 0x000fea000b83ffff */
.L_x_1:
[----:B------:R-:W-:Y:S05]  /*0430*/  BRA.U !UP0, `(.L_x_0) ;  /* 0x0000000108307547 */ /* 0x000fea000b800000 */
[----:B------:R-:W-:-:S12]  /*0440*/  UIADD3 UR4, UPT, UPT, -UR4, URZ, URZ ;  /* 0x000000ff04047290 */ /* 0x000fd8000fffe1ff */
.L_x_3:
[----:B------:R-:W-:Y:S01]  /*0450*/  SHF.R.U32.HI R5, RZ, 0x1, R5 ;  /* 0x00000001ff057819 */ /* 0x000fe20000011605 */
[----:B------:R-:W-:-:S03]  /*0460*/  UIADD3 UR4, UPT, UPT, UR4, 0x1, URZ ;  /* 0x0000000104047890 */ /* 0x000fc6000fffe0ff */
[----:B------:R-:W-:Y:S01]  /*0470*/  ISETP.GE.U32.AND P0, PT, R0, R5, PT ;  /* 0x000000050000720c */ /* 0x000fe20003f06070 */
[----:B------:R-:W-:-:S12]  /*0480*/  UISETP.NE.AND UP0, UPT, UR4, URZ, UPT ;  /* 0x000000ff0400728c */ /* 0x000fd8000bf05270 */
[----:B------:R-:W-:Y:S01]  /*0490*/  @!P0 IMAD R4, R5, 0x8, R2 ;  /* 0x0000000805048824 */ /* 0x000fe200078e0202 */
[----:B01----:R-:W-:Y:S04]  /*04a0*/  @!P0 LDS.64 R8, [R2] ;  /* 0x0000000002088984 */ /* 0x003fe80000000a00 */
[----:B--2---:R-:W0:Y:S02]  /*04b0*/  @!P0 LDS.64 R6, [R4] ;  /* 0x0000000004068984 */ /* 0x004e240000000a00 */
[----:B0-----:R-:W-:-:S07]  /*04c0*/  @!P0 DADD R6, R6, R8 ;  /* 0x0000000006068229 */ /* 0x001fce0000000008 */
[----:B------:R2:W-:Y:S01]  /*04d0*/  @!P0 STS.64 [R2], R6 ;  /* 0x0000000602008388 */ /* 0x0005e20000000a00 */
[----:B------:R-:W-:Y:S06]  /*04e0*/  BAR.SYNC.DEFER_BLOCKING 0x0 ;  /* 0x0000000000007b1d */ /* 0x000fec0000010000 */
[----:B------:R-:W-:Y:S05]  /*04f0*/  BRA.U UP0, `(.L_x_3) ;  /* 0xfffffffd00d47547 */ /* 0x000fea000b83ffff */
.L_x_0:
[----:B------:R-:W-:Y:S01]  /*0500*/  BAR.SYNC.DEFER_BLOCKING 0x0 ;  /* 0x0000000000007b1d */ /* 0x000fe20000010000 */
[----:B------:R-:W-:-:S13]  /*0510*/  ISETP.NE.AND P0, PT, R0, RZ, PT ;  /* 0x000000ff0000720c */ /* 0x000fda0003f05270 */
[----:B------:R-:W-:Y:S05]  /*0520*/  @P0 EXIT ;  /* 0x000000000000094d */ /* 0x000fea0003800000 */
[----:B------:R-:W3:Y:S01]  /*0530*/  S2UR UR5, SR_CgaCtaId ;  /* 0x00000000000579c3 */ /* 0x000ee20000008800 */
[----:B------:R-:W-:-:S07]  /*0540*/  UMOV UR4, 0x400 ;  /* 0x0000040000047882 */ /* 0x000fce0000000000 */
[----:B--2---:R-:W0:Y:S01]  /*0550*/  LDC.64 R6, c[0x0][0x390] ;  /* 0x0000e400ff067b82 */ /* 0x004e220000000a00 */
[----:B---3--:R-:W-:Y:S01]  /*0560*/  ULEA UR4, UR5, UR4, 0x18 ;  /* 0x0000000405047291 */ /* 0x008fe2000f8ec0ff */
[----:B01----:R-:W-:-:S08]  /*0570*/  IMAD.WIDE.U32 R2, R3, 0x8, R6 ;  /* 0x0000000803027825 */ /* 0x003fd000078e0006 */
[----:B------:R-:W0:Y:S04]  /*0580*/  LDS.64 R4, [UR4] ;  /* 0x00000004ff047984 */ /* 0x000e280008000a00 */
[----:B0-----:R-:W-:Y:S01]  /*0590*/  STG.E.64 desc[UR6][R2.64], R4 ;  /* 0x0000000402007986 */ /* 0x001fe2000c101b06 */
[----:B------:R-:W-:Y:S05]  /*05a0*/  EXIT ;  /* 0x000000000000794d */ /* 0x000fea0003800000 */
.L_x_4:
[----:B------:R-:W-:-:S00]  /*05b0*/  BRA `(.L_x_4) ;  /* 0xfffffffc00fc7947 */ /* 0x000fc0000383ffff */
[----:B------:R-:W-:-:S00]  /*05c0*/  NOP ;  /* 0x0000000000007918 */ /* 0x000fc00000000000 */
        /* <DEDUP_REMOVED lines=11> */
.L_x_5:


//--------------------- .nv.shared._Z14gpuVectProductPdS_S_ii --------------------------
	.section	.nv.shared._Z14gpuVectProductPdS_S_ii,"aw",@nobits
	.sectionflags	@""
	.align	16
	.zero		1024


//--------------------- .nv.shared.reserved.0     --------------------------
	.section	.nv.shared.reserved.0,"aw",@nobits
	.weak		__nv_reservedSMEM_offset_0_alias
	.size		__nv_reservedSMEM_offset_0_alias, 0, 64
	.other		__nv_reservedSMEM_offset_0_alias,@"STO_CUDA_RESERVED_SHARED STV_DEFAULT"
__nv_reservedSMEM_offset_0_alias:
	.zero		0
	.zero		64


//--------------------- .nv.constant0._Z14gpuVectProductPdS_S_ii --------------------------
	.section	.nv.constant0._Z14gpuVectProductPdS_S_ii,"a",@progbits
	.sectionflags	@""
	.align	4
.nv.constant0._Z14gpuVectProductPdS_S_ii:
	.zero		928


//--------------------- SYMBOLS --------------------------

	.type		.nv.reservedSmem.offset0,@object
	.size		.nv.reservedSmem.offset0,0x4
	.type		.nv.reservedSmem.cap,@object
	.size		.nv.reservedSmem.cap,0x4
